//
// Generated by NVIDIA NVVM Compiler
//
// Compiler Build ID: CL-36424714
// Cuda compilation tools, release 13.0, V13.0.88
// Based on NVVM 20.0.0
//

.version 9.0
.target sm_100
.address_size 64

	// .globl	_Z10initializePfjjf

.visible .entry _Z10initializePfjjf(
	.param .u64 .ptr .align 1 _Z10initializePfjjf_param_0,
	.param .u32 _Z10initializePfjjf_param_1,
	.param .u32 _Z10initializePfjjf_param_2,
	.param .f32 _Z10initializePfjjf_param_3
)
{
	.reg .pred 	%p<5>;
	.reg .b32 	%r<22>;
	.reg .b32 	%f<3>;
	.reg .b64 	%rd<7>;

	ld.param.u64 	%rd2, [_Z10initializePfjjf_param_0];
	ld.param.u32 	%r6, [_Z10initializePfjjf_param_1];
	ld.param.u32 	%r5, [_Z10initializePfjjf_param_2];
	ld.param.f32 	%f1, [_Z10initializePfjjf_param_3];
	cvta.to.global.u64 	%rd1, %rd2;
	mov.u32 	%r7, %ntid.x;
	mov.u32 	%r8, %ctaid.x;
	mov.u32 	%r9, %tid.x;
	mad.lo.s32 	%r1, %r7, %r8, %r9;
	mov.u32 	%r10, %ntid.y;
	mov.u32 	%r11, %ctaid.y;
	mov.u32 	%r12, %tid.y;
	mad.lo.s32 	%r13, %r10, %r11, %r12;
	setp.ge.u32 	%p1, %r1, %r5;
	setp.ge.u32 	%p2, %r13, %r6;
	or.pred  	%p3, %p1, %p2;
	@%p3 bra 	$L__BB0_4;
	mad.lo.s32 	%r3, %r6, %r1, %r13;
	shr.u32 	%r14, %r5, 1;
	sub.s32 	%r15, %r1, %r14;
	shr.u32 	%r16, %r6, 1;
	sub.s32 	%r17, %r13, %r16;
	mul.lo.s32 	%r18, %r17, %r17;
	mad.lo.s32 	%r19, %r15, %r15, %r18;
	cvt.rn.f32.u32 	%f2, %r19;
	setp.leu.f32 	%p4, %f1, %f2;
	@%p4 bra 	$L__BB0_3;
	mul.wide.s32 	%rd5, %r3, 4;
	add.s64 	%rd6, %rd1, %rd5;
	mov.b32 	%r21, 1115815936;
	st.global.u32 	[%rd6], %r21;
	bra.uni 	$L__BB0_4;
$L__BB0_3:
	mul.wide.s32 	%rd3, %r3, 4;
	add.s64 	%rd4, %rd1, %rd3;
	mov.b32 	%r20, 1084227584;
	st.global.u32 	[%rd4], %r20;
$L__BB0_4:
	ret;

}
	// .globl	_Z12simulateStepPfS_jj
.visible .entry _Z12simulateStepPfS_jj(
	.param .u64 .ptr .align 1 _Z12simulateStepPfS_jj_param_0,
	.param .u64 .ptr .align 1 _Z12simulateStepPfS_jj_param_1,
	.param .u32 _Z12simulateStepPfS_jj_param_2,
	.param .u32 _Z12simulateStepPfS_jj_param_3
)
{
	.reg .pred 	%p<8>;
	.reg .b32 	%r<19>;
	.reg .b32 	%f<15>;
	.reg .b64 	%rd<13>;
	.reg .b64 	%fd<15>;

	ld.param.u64 	%rd4, [_Z12simulateStepPfS_jj_param_0];
	ld.param.u64 	%rd3, [_Z12simulateStepPfS_jj_param_1];
	ld.param.u32 	%r7, [_Z12simulateStepPfS_jj_param_2];
	ld.param.u32 	%r6, [_Z12simulateStepPfS_jj_param_3];
	cvta.to.global.u64 	%rd1, %rd4;
	mov.u32 	%r8, %ntid.x;
	mov.u32 	%r9, %ctaid.x;
	mov.u32 	%r10, %tid.x;
	mad.lo.s32 	%r1, %r8, %r9, %r10;
	mov.u32 	%r11, %ntid.y;
	mov.u32 	%r12, %ctaid.y;
	mov.u32 	%r13, %tid.y;
	mad.lo.s32 	%r14, %r11, %r12, %r13;
	setp.ge.u32 	%p1, %r1, %r6;
	setp.ge.u32 	%p2, %r14, %r7;
	or.pred  	%p3, %p1, %p2;
	@%p3 bra 	$L__BB1_10;
	mul.lo.s32 	%r3, %r7, %r1;
	add.s32 	%r4, %r3, %r14;
	mul.wide.s32 	%rd5, %r4, 4;
	add.s64 	%rd2, %rd1, %rd5;
	ld.global.f32 	%f1, [%rd2];
	setp.eq.s32 	%p4, %r1, 0;
	mov.f32 	%f11, %f1;
	@%p4 bra 	$L__BB1_3;
	sub.s32 	%r15, %r3, %r7;
	add.s32 	%r16, %r15, %r14;
	mul.wide.s32 	%rd6, %r16, 4;
	add.s64 	%rd7, %rd1, %rd6;
	ld.global.f32 	%f11, [%rd7];
$L__BB1_3:
	setp.eq.s32 	%p5, %r14, 0;
	mov.f32 	%f12, %f1;
	@%p5 bra 	$L__BB1_5;
	ld.global.f32 	%f12, [%rd2+-4];
$L__BB1_5:
	add.s32 	%r17, %r6, -1;
	setp.ge.u32 	%p6, %r1, %r17;
	mov.f32 	%f13, %f1;
	@%p6 bra 	$L__BB1_7;
	mul.wide.s32 	%rd8, %r7, 4;
	add.s64 	%rd9, %rd2, %rd8;
	ld.global.f32 	%f13, [%rd9];
$L__BB1_7:
	add.s32 	%r18, %r7, -1;
	setp.ge.u32 	%p7, %r14, %r18;
	mov.f32 	%f14, %f1;
	@%p7 bra 	$L__BB1_9;
	ld.global.f32 	%f14, [%rd2+4];
$L__BB1_9:
	cvt.f64.f32 	%fd1, %f1;
	cvt.f64.f32 	%fd2, %f11;
	add.f64 	%fd3, %fd1, %fd1;
	sub.f64 	%fd4, %fd2, %fd3;
	cvt.f64.f32 	%fd5, %f13;
	add.f64 	%fd6, %fd4, %fd5;
	div.rn.f64 	%fd7, %fd6, 0d3F1A36E2E0000000;
	cvt.f64.f32 	%fd8, %f12;
	sub.f64 	%fd9, %fd8, %fd3;
	cvt.f64.f32 	%fd10, %f14;
	add.f64 	%fd11, %fd9, %fd10;
	div.rn.f64 	%fd12, %fd11, 0d3F1A36E2E0000000;
	add.f64 	%fd13, %fd7, %fd12;
	fma.rn.f64 	%fd14, %fd13, 0d3EFA36E2C0000000, %fd1;
	cvt.rn.f32.f64 	%f10, %fd14;
	cvta.to.global.u64 	%rd10, %rd3;
	add.s64 	%rd12, %rd10, %rd5;
	st.global.f32 	[%rd12], %f10;
$L__BB1_10:
	ret;

}
	// .globl	_Z21initialize_coarseningPfjjf
.visible .entry _Z21initialize_coarseningPfjjf(
	.param .u64 .ptr .align 1 _Z21initialize_coarseningPfjjf_param_0,
	.param .u32 _Z21initialize_coarseningPfjjf_param_1,
	.param .u32 _Z21initialize_coarseningPfjjf_param_2,
	.param .f32 _Z21initialize_coarseningPfjjf_param_3
)
{
	.reg .pred 	%p<6>;
	.reg .b32 	%r<24>;
	.reg .b32 	%f<4>;
	.reg .b64 	%rd<5>;

	ld.param.u64 	%rd2, [_Z21initialize_coarseningPfjjf_param_0];
	ld.param.u32 	%r9, [_Z21initialize_coarseningPfjjf_param_1];
	ld.param.u32 	%r10, [_Z21initialize_coarseningPfjjf_param_2];
	ld.param.f32 	%f1, [_Z21initialize_coarseningPfjjf_param_3];
	mov.u32 	%r1, %ntid.x;
	mov.u32 	%r11, %ctaid.x;
	mov.u32 	%r12, %tid.x;
	mad.lo.s32 	%r23, %r1, %r11, %r12;
	mov.u32 	%r13, %ntid.y;
	mov.u32 	%r14, %ctaid.y;
	mov.u32 	%r15, %tid.y;
	mad.lo.s32 	%r3, %r13, %r14, %r15;
	setp.ge.u32 	%p1, %r3, %r9;
	setp.ge.u32 	%p2, %r23, %r10;
	or.pred  	%p3, %p1, %p2;
	@%p3 bra 	$L__BB2_3;
	shr.u32 	%r4, %r10, 1;
	shr.u32 	%r16, %r9, 1;
	sub.s32 	%r17, %r3, %r16;
	mul.lo.s32 	%r5, %r17, %r17;
	mov.u32 	%r18, %nctaid.x;
	mul.lo.s32 	%r19, %r18, %r1;
	shl.b32 	%r6, %r19, 3;
	cvta.to.global.u64 	%rd1, %rd2;
$L__BB2_2:
	mad.lo.s32 	%r20, %r23, %r9, %r3;
	sub.s32 	%r21, %r23, %r4;
	mad.lo.s32 	%r22, %r21, %r21, %r5;
	cvt.rn.f32.u32 	%f2, %r22;
	setp.gt.f32 	%p4, %f1, %f2;
	selp.f32 	%f3, 0f42820000, 0f40A00000, %p4;
	mul.wide.s32 	%rd3, %r20, 4;
	add.s64 	%rd4, %rd1, %rd3;
	st.global.f32 	[%rd4], %f3;
	add.s32 	%r23, %r23, %r6;
	setp.lt.u32 	%p5, %r23, %r10;
	@%p5 bra 	$L__BB2_2;
$L__BB2_3:
	ret;

}


// ===== COMPILED SASS (sm_100) =====

	.target	sm_100

	.elftype	@"ET_EXEC"


//--------------------- .note.nv.tkinfo           --------------------------
	.section	.note.nv.tkinfo,"",@"SHT_NOTE"
	.sectionflags	@"SHF_NOTE_NV_TKINFO"
	.tkinfo
        /*0018*/ 	.word	0x00000002
        /*0030*/ 	.string	""
        /*0030*/ 	.string	"ptxas"
        /*0030*/ 	.string	"Cuda compilation tools, release 13.0, V13.0.88"
        /*0030*/ 	.string	"Build cuda_13.0.r13.0/compiler.36424714_0"
        /*0030*/ 	.string	"-arch sm_100 -m 64 "



//--------------------- .note.nv.cuinfo           --------------------------
	.section	.note.nv.cuinfo,"",@"SHT_NOTE"
	.sectionflags	@"SHF_NOTE_NV_CUINFO"
        /*0018*/ 	.short	0x0002
        /*001a*/ 	.short	0x0064
        /*001c*/ 	.short	0x0082
	.zero		2


//--------------------- .nv.info                  --------------------------
	.section	.nv.info,"",@"SHT_CUDA_INFO"
	.align	4


	//----- nvinfo : EIATTR_REGCOUNT
	.align		4
        /*0000*/ 	.byte	0x04, 0x2f
        /*0002*/ 	.short	(.L_1 - .L_0)
	.align		4
.L_0:
        /*0004*/ 	.word	index@(_Z10initializePfjjf)
        /*0008*/ 	.word	0x0000000a


	//----- nvinfo : EIATTR_FRAME_SIZE
	.align		4
.L_1:
        /*000c*/ 	.byte	0x04, 0x11
        /*000e*/ 	.short	(.L_3 - .L_2)
	.align		4
.L_2:
        /*0010*/ 	.word	index@(_Z10initializePfjjf)
        /*0014*/ 	.word	0x00000000


	//----- nvinfo : EIATTR_REGCOUNT
	.align		4
.L_3:
        /*0018*/ 	.byte	0x04, 0x2f
        /*001a*/ 	.short	(.L_5 - .L_4)
	.align		4
.L_4:
        /*001c*/ 	.word	index@(_Z12simulateStepPfS_jj)
        /*0020*/ 	.word	0x0000001f


	//----- nvinfo : EIATTR_FRAME_SIZE
	.align		4
.L_5:
        /*0024*/ 	.byte	0x04, 0x11
        /*0026*/ 	.short	(.L_7 - .L_6)
	.align		4
.L_6:
        /*0028*/ 	.word	index@($__internal_0_$__cuda_sm20_div_rn_f64_full)
        /*002c*/ 	.word	0x00000000


	//----- nvinfo : EIATTR_FRAME_SIZE
	.align		4
.L_7:
        /*0030*/ 	.byte	0x04, 0x11
        /*0032*/ 	.short	(.L_9 - .L_8)
	.align		4
.L_8:
        /*0034*/ 	.word	index@(_Z12simulateStepPfS_jj)
        /*0038*/ 	.word	0x00000000


	//----- nvinfo : EIATTR_REGCOUNT
	.align		4
.L_9:
        /*003c*/ 	.byte	0x04, 0x2f
        /*003e*/ 	.short	(.L_11 - .L_10)
	.align		4
.L_10:
        /*0040*/ 	.word	index@(_Z21initialize_coarseningPfjjf)
        /*0044*/ 	.word	0x0000000e


	//----- nvinfo : EIATTR_FRAME_SIZE
	.align		4
.L_11:
        /*0048*/ 	.byte	0x04, 0x11
        /*004a*/ 	.short	(.L_13 - .L_12)
	.align		4
.L_12:
        /*004c*/ 	.word	index@(_Z21initialize_coarseningPfjjf)
        /*0050*/ 	.word	0x00000000


	//----- nvinfo : EIATTR_MIN_STACK_SIZE
	.align		4
.L_13:
        /*0054*/ 	.byte	0x04, 0x12
        /*0056*/ 	.short	(.L_15 - .L_14)
	.align		4
.L_14:
        /*0058*/ 	.word	index@(_Z21initialize_coarseningPfjjf)
        /*005c*/ 	.word	0x00000000


	//----- nvinfo : EIATTR_MIN_STACK_SIZE
	.align		4
.L_15:
        /*0060*/ 	.byte	0x04, 0x12
        /*0062*/ 	.short	(.L_17 - .L_16)
	.align		4
.L_16:
        /*0064*/ 	.word	index@(_Z12simulateStepPfS_jj)
        /*0068*/ 	.word	0x00000000


	//----- nvinfo : EIATTR_MIN_STACK_SIZE
	.align		4
.L_17:
        /*006c*/ 	.byte	0x04, 0x12
        /*006e*/ 	.short	(.L_19 - .L_18)
	.align		4
.L_18:
        /*0070*/ 	.word	index@(_Z10initializePfjjf)
        /*0074*/ 	.word	0x00000000
.L_19:


//--------------------- .nv.compat                --------------------------
	.section	.nv.compat,"",@"SHT_CUDA_COMPAT_INFO"
	.align	4
        /*0000*/ 	.byte	0x02, 0x09, 0x00, 0x00, 0x02, 0x02, 0x01, 0x00, 0x02, 0x05, 0x05, 0x00, 0x03, 0x07, 0x01, 0x01
        /*0010*/ 	.byte	0x02, 0x03, 0x00, 0x00, 0x02, 0x06, 0x01, 0x00, 0x04, 0x0b, 0x08, 0x00, 0x01, 0x00, 0x00, 0x00
        /*0020*/ 	.byte	0x00, 0x00, 0x00, 0x00


//--------------------- .nv.info._Z21initialize_coarseningPfjjf --------------------------
	.section	.nv.info._Z21initialize_coarseningPfjjf,"",@"SHT_CUDA_INFO"
	.sectionflags	@""
	.align	4


	//----- nvinfo : EIATTR_CUDA_API_VERSION
	.align		4
        /*0000*/ 	.byte	0x04, 0x37
        /*0002*/ 	.short	(.L_21 - .L_20)
.L_20:
        /*0004*/ 	.word	0x00000082


	//----- nvinfo : EIATTR_KPARAM_INFO
	.align		4
.L_21:
        /*0008*/ 	.byte	0x04, 0x17
        /*000a*/ 	.short	(.L_23 - .L_22)
.L_22:
        /*000c*/ 	.word	0x00000000
        /*0010*/ 	.short	0x0003
        /*0012*/ 	.short	0x0010
        /*0014*/ 	.byte	0x00, 0xf0, 0x11, 0x00


	//----- nvinfo : EIATTR_KPARAM_INFO
	.align		4
.L_23:
        /*0018*/ 	.byte	0x04, 0x17
        /*001a*/ 	.short	(.L_25 - .L_24)
.L_24:
        /*001c*/ 	.word	0x00000000
        /*0020*/ 	.short	0x0002
        /*0022*/ 	.short	0x000c
        /*0024*/ 	.byte	0x00, 0xf0, 0x11, 0x00


	//----- nvinfo : EIATTR_KPARAM_INFO
	.align		4
.L_25:
        /*0028*/ 	.byte	0x04, 0x17
        /*002a*/ 	.short	(.L_27 - .L_26)
.L_26:
        /*002c*/ 	.word	0x00000000
        /*0030*/ 	.short	0x0001
        /*0032*/ 	.short	0x0008
        /*0034*/ 	.byte	0x00, 0xf0, 0x11, 0x00


	//----- nvinfo : EIATTR_KPARAM_INFO
	.align		4
.L_27:
        /*0038*/ 	.byte	0x04, 0x17
        /*003a*/ 	.short	(.L_29 - .L_28)
.L_28:
        /*003c*/ 	.word	0x00000000
        /*0040*/ 	.short	0x0000
        /*0042*/ 	.short	0x0000
        /*0044*/ 	.byte	0x00, 0xf5, 0x21, 0x00


	//----- nvinfo : EIATTR_SPARSE_MMA_MASK
	.align		4
.L_29:
        /*0048*/ 	.byte	0x03, 0x50
        /*004a*/ 	.short	0x0000


	//----- nvinfo : EIATTR_MAXREG_COUNT
	.align		4
        /*004c*/ 	.byte	0x03, 0x1b
        /*004e*/ 	.short	0x00ff


	//----- nvinfo : EIATTR_MERCURY_ISA_VERSION
	.align		4
        /*0050*/ 	.byte	0x03, 0x5f
        /*0052*/ 	.short	0x0101


	//----- nvinfo : EIATTR_VRC_CTA_INIT_COUNT
	.align		4
        /*0054*/ 	.byte	0x02, 0x4a
	.zero		1
	.zero		1


	//----- nvinfo : EIATTR_EXIT_INSTR_OFFSETS
	.align		4
        /*0058*/ 	.byte	0x04, 0x1c
        /*005a*/ 	.short	(.L_31 - .L_30)


	//   ....[0]....
.L_30:
        /*005c*/ 	.word	0x000000c0


	//   ....[1]....
        /*0060*/ 	.word	0x00000220


	//----- nvinfo : EIATTR_CRS_STACK_SIZE
	.align		4
.L_31:
        /*0064*/ 	.byte	0x04, 0x1e
        /*0066*/ 	.short	(.L_33 - .L_32)
.L_32:
        /*0068*/ 	.word	0x00000000


	//----- nvinfo : EIATTR_CBANK_PARAM_SIZE
	.align		4
.L_33:
        /*006c*/ 	.byte	0x03, 0x19
        /*006e*/ 	.short	0x0014


	//----- nvinfo : EIATTR_PARAM_CBANK
	.align		4
        /*0070*/ 	.byte	0x04, 0x0a
        /*0072*/ 	.short	(.L_35 - .L_34)
	.align		4
.L_34:
        /*0074*/ 	.word	index@(.nv.constant0._Z21initialize_coarseningPfjjf)
        /*0078*/ 	.short	0x0380
        /*007a*/ 	.short	0x0014


	//----- nvinfo : EIATTR_SW_WAR
	.align		4
.L_35:
        /*007c*/ 	.byte	0x04, 0x36
        /*007e*/ 	.short	(.L_37 - .L_36)
.L_36:
        /*0080*/ 	.word	0x00000008
.L_37:


//--------------------- .nv.info._Z12simulateStepPfS_jj --------------------------
	.section	.nv.info._Z12simulateStepPfS_jj,"",@"SHT_CUDA_INFO"
	.sectionflags	@""
	.align	4


	//----- nvinfo : EIATTR_CUDA_API_VERSION
	.align		4
        /*0000*/ 	.byte	0x04, 0x37
        /*0002*/ 	.short	(.L_39 - .L_38)
.L_38:
        /*0004*/ 	.word	0x00000082


	//----- nvinfo : EIATTR_KPARAM_INFO
	.align		4
.L_39:
        /*0008*/ 	.byte	0x04, 0x17
        /*000a*/ 	.short	(.L_41 - .L_40)
.L_40:
        /*000c*/ 	.word	0x00000000
        /*0010*/ 	.short	0x0003
        /*0012*/ 	.short	0x0014
        /*0014*/ 	.byte	0x00, 0xf0, 0x11, 0x00


	//----- nvinfo : EIATTR_KPARAM_INFO
	.align		4
.L_41:
        /*0018*/ 	.byte	0x04, 0x17
        /*001a*/ 	.short	(.L_43 - .L_42)
.L_42:
        /*001c*/ 	.word	0x00000000
        /*0020*/ 	.short	0x0002
        /*0022*/ 	.short	0x0010
        /*0024*/ 	.byte	0x00, 0xf0, 0x11, 0x00


	//----- nvinfo : EIATTR_KPARAM_INFO
	.align		4
.L_43:
        /*0028*/ 	.byte	0x04, 0x17
        /*002a*/ 	.short	(.L_45 - .L_44)
.L_44:
        /*002c*/ 	.word	0x00000000
        /*0030*/ 	.short	0x0001
        /*0032*/ 	.short	0x0008
        /*0034*/ 	.byte	0x00, 0xf5, 0x21, 0x00


	//----- nvinfo : EIATTR_KPARAM_INFO
	.align		4
.L_45:
        /*0038*/ 	.byte	0x04, 0x17
        /*003a*/ 	.short	(.L_47 - .L_46)
.L_46:
        /*003c*/ 	.word	0x00000000
        /*0040*/ 	.short	0x0000
        /*0042*/ 	.short	0x0000
        /*0044*/ 	.byte	0x00, 0xf5, 0x21, 0x00


	//----- nvinfo : EIATTR_SPARSE_MMA_MASK
	.align		4
.L_47:
        /*0048*/ 	.byte	0x03, 0x50
        /*004a*/ 	.short	0x0000


	//----- nvinfo : EIATTR_MAXREG_COUNT
	.align		4
        /*004c*/ 	.byte	0x03, 0x1b
        /*004e*/ 	.short	0x00ff


	//----- nvinfo : EIATTR_MERCURY_ISA_VERSION
	.align		4
        /*0050*/ 	.byte	0x03, 0x5f
        /*0052*/ 	.short	0x0101


	//----- nvinfo : EIATTR_VRC_CTA_INIT_COUNT
	.align		4
        /*0054*/ 	.byte	0x02, 0x4a
	.zero		1
	.zero		1


	//----- nvinfo : EIATTR_EXIT_INSTR_OFFSETS
	.align		4
        /*0058*/ 	.byte	0x04, 0x1c
        /*005a*/ 	.short	(.L_49 - .L_48)


	//   ....[0]....
.L_48:
        /*005c*/ 	.word	0x000000c0


	//   ....[1]....
        /*0060*/ 	.word	0x00000640


	//----- nvinfo : EIATTR_CRS_STACK_SIZE
	.align		4
.L_49:
        /*0064*/ 	.byte	0x04, 0x1e
        /*0066*/ 	.short	(.L_51 - .L_50)
.L_50:
        /*0068*/ 	.word	0x00000000


	//----- nvinfo : EIATTR_CBANK_PARAM_SIZE
	.align		4
.L_51:
        /*006c*/ 	.byte	0x03, 0x19
        /*006e*/ 	.short	0x0018


	//----- nvinfo : EIATTR_PARAM_CBANK
	.align		4
        /*0070*/ 	.byte	0x04, 0x0a
        /*0072*/ 	.short	(.L_53 - .L_52)
	.align		4
.L_52:
        /*0074*/ 	.word	index@(.nv.constant0._Z12simulateStepPfS_jj)
        /*0078*/ 	.short	0x0380
        /*007a*/ 	.short	0x0018


	//----- nvinfo : EIATTR_SW_WAR
	.align		4
.L_53:
        /*007c*/ 	.byte	0x04, 0x36
        /*007e*/ 	.short	(.L_55 - .L_54)
.L_54:
        /*0080*/ 	.word	0x00000008
.L_55:


//--------------------- .nv.info._Z10initializePfjjf --------------------------
	.section	.nv.info._Z10initializePfjjf,"",@"SHT_CUDA_INFO"
	.sectionflags	@""
	.align	4


	//----- nvinfo : EIATTR_CUDA_API_VERSION
	.align		4
        /*0000*/ 	.byte	0x04, 0x37
        /*0002*/ 	.short	(.L_57 - .L_56)
.L_56:
        /*0004*/ 	.word	0x00000082


	//----- nvinfo : EIATTR_KPARAM_INFO
	.align		4
.L_57:
        /*0008*/ 	.byte	0x04, 0x17
        /*000a*/ 	.short	(.L_59 - .L_58)
.L_58:
        /*000c*/ 	.word	0x00000000
        /*0010*/ 	.short	0x0003
        /*0012*/ 	.short	0x0010
        /*0014*/ 	.byte	0x00, 0xf0, 0x11, 0x00


	//----- nvinfo : EIATTR_KPARAM_INFO
	.align		4
.L_59:
        /*0018*/ 	.byte	0x04, 0x17
        /*001a*/ 	.short	(.L_61 - .L_60)
.L_60:
        /*001c*/ 	.word	0x00000000
        /*0020*/ 	.short	0x0002
        /*0022*/ 	.short	0x000c
        /*0024*/ 	.byte	0x00, 0xf0, 0x11, 0x00


	//----- nvinfo : EIATTR_KPARAM_INFO
	.align		4
.L_61:
        /*0028*/ 	.byte	0x04, 0x17
        /*002a*/ 	.short	(.L_63 - .L_62)
.L_62:
        /*002c*/ 	.word	0x00000000
        /*0030*/ 	.short	0x0001
        /*0032*/ 	.short	0x0008
        /*0034*/ 	.byte	0x00, 0xf0, 0x11, 0x00


	//----- nvinfo : EIATTR_KPARAM_INFO
	.align		4
.L_63:
        /*0038*/ 	.byte	0x04, 0x17
        /*003a*/ 	.short	(.L_65 - .L_64)
.L_64:
        /*003c*/ 	.word	0x00000000
        /*0040*/ 	.short	0x0000
        /*0042*/ 	.short	0x0000
        /*0044*/ 	.byte	0x00, 0xf5, 0x21, 0x00


	//----- nvinfo : EIATTR_SPARSE_MMA_MASK
	.align		4
.L_65:
        /*0048*/ 	.byte	0x03, 0x50
        /*004a*/ 	.short	0x0000


	//----- nvinfo : EIATTR_MAXREG_COUNT
	.align		4
        /*004c*/ 	.byte	0x03, 0x1b
        /*004e*/ 	.short	0x00ff


	//----- nvinfo : EIATTR_MERCURY_ISA_VERSION
	.align		4
        /*0050*/ 	.byte	0x03, 0x5f
        /*0052*/ 	.short	0x0101


	//----- nvinfo : EIATTR_VRC_CTA_INIT_COUNT
	.align		4
        /*0054*/ 	.byte	0x02, 0x4a
	.zero		1
	.zero		1


	//----- nvinfo : EIATTR_EXIT_INSTR_OFFSETS
	.align		4
        /*0058*/ 	.byte	0x04, 0x1c
        /*005a*/ 	.short	(.L_67 - .L_66)


	//   ....[0]....
.L_66:
        /*005c*/ 	.word	0x000000c0


	//   ....[1]....
        /*0060*/ 	.word	0x000001c0


	//   ....[2]....
        /*0064*/ 	.word	0x00000210


	//----- nvinfo : EIATTR_CBANK_PARAM_SIZE
	.align		4
.L_67:
        /*0068*/ 	.byte	0x03, 0x19
        /*006a*/ 	.short	0x0014


	//----- nvinfo : EIATTR_PARAM_CBANK
	.align		4
        /*006c*/ 	.byte	0x04, 0x0a
        /*006e*/ 	.short	(.L_69 - .L_68)
	.align		4
.L_68:
        /*0070*/ 	.word	index@(.nv.constant0._Z10initializePfjjf)
        /*0074*/ 	.short	0x0380
        /*0076*/ 	.short	0x0014


	//----- nvinfo : EIATTR_SW_WAR
	.align		4
.L_69:
        /*0078*/ 	.byte	0x04, 0x36
        /*007a*/ 	.short	(.L_71 - .L_70)
.L_70:
        /*007c*/ 	.word	0x00000008
.L_71:


//--------------------- .nv.callgraph             --------------------------
	.section	.nv.callgraph,"",@"SHT_CUDA_CALLGRAPH"
	.align	4
	.sectionentsize	8
	.align		4
        /*0000*/ 	.word	0x00000000
	.align		4
        /*0004*/ 	.word	0xffffffff
	.align		4
        /*0008*/ 	.word	0x00000000
	.align		4
        /*000c*/ 	.word	0xfffffffe
	.align		4
        /*0010*/ 	.word	0x00000000
	.align		4
        /*0014*/ 	.word	0xfffffffd
	.align		4
        /*0018*/ 	.word	0x00000000
	.align		4
        /*001c*/ 	.word	0xfffffffc


//--------------------- .text._Z21initialize_coarseningPfjjf --------------------------
	.section	.text._Z21initialize_coarseningPfjjf,"ax",@progbits
	.align	128
        .global         _Z21initialize_coarseningPfjjf
        .type           _Z21initialize_coarseningPfjjf,@function
        .size           _Z21initialize_coarseningPfjjf,(.L_x_14 - _Z21initialize_coarseningPfjjf)
        .other          _Z21initialize_coarseningPfjjf,@"STO_CUDA_ENTRY STV_DEFAULT"
_Z21initialize_coarseningPfjjf:
.text._Z21initialize_coarseningPfjjf:
[----:B------:R-:W-:Y:S01]  /*0000*/  LDC R1, c[0x0][0x37c] ;  /* 0x0000df00ff017b82 */ /* 0x000fe20000000800 */
[----:B------:R-:W0:Y:S01]  /*0010*/  S2R R0, SR_CTAID.X ;  /* 0x0000000000007919 */ /* 0x000e220000002500 */
[----:B------:R-:W0:Y:S01]  /*0020*/  LDCU UR6, c[0x0][0x360] ;  /* 0x00006c00ff0677ac */ /* 0x000e220008000800 */
[----:B------:R-:W0:Y:S01]  /*0030*/  S2R R3, SR_TID.X ;  /* 0x0000000000037919 */ /* 0x000e220000002100 */
[----:B------:R-:W1:Y:S01]  /*0040*/  LDCU UR4, c[0x0][0x364] ;  /* 0x00006c80ff0477ac */ /* 0x000e620008000800 */
[----:B------:R-:W1:Y:S01]  /*0050*/  S2R R6, SR_CTAID.Y ;  /* 0x0000000000067919 */ /* 0x000e620000002600 */
[----:B------:R-:W2:Y:S01]  /*0060*/  LDCU.64 UR10, c[0x0][0x388] ;  /* 0x00007100ff0a77ac */ /* 0x000ea20008000a00 */
[----:B------:R-:W1:Y:S01]  /*0070*/  S2R R5, SR_TID.Y ;  /* 0x0000000000057919 */ /* 0x000e620000002200 */
[----:B0-----:R-:W-:-:S05]  /*0080*/  IMAD R0, R0, UR6, R3 ;  /* 0x0000000600007c24 */ /* 0x001fca000f8e0203 */
[----:B--2---:R-:W-:Y:S01]  /*0090*/  ISETP.GE.U32.AND P0, PT, R0, UR11, PT ;  /* 0x0000000b00007c0c */ /* 0x004fe2000bf06070 */
[----:B-1----:R-:W-:-:S05]  /*00a0*/  IMAD R6, R6, UR4, R5 ;  /* 0x0000000406067c24 */ /* 0x002fca000f8e0205 */
[----:B------:R-:W-:-:S13]  /*00b0*/  ISETP.GE.U32.OR P0, PT, R6, UR10, P0 ;  /* 0x0000000a06007c0c */ /* 0x000fda0008706470 */
[----:B------:R-:W-:Y:S05]  /*00c0*/  @P0 EXIT ;  /* 0x000000000000094d */ /* 0x000fea0003800000 */
[----:B------:R-:W0:Y:S01]  /*00d0*/  LDC R9, c[0x0][0x370] ;  /* 0x0000dc00ff097b82 */ /* 0x000e220000000800 */
[----:B------:R-:W-:Y:S01]  /*00e0*/  USHF.R.U32.HI UR5, URZ, 0x1, UR10 ;  /* 0x00000001ff057899 */ /* 0x000fe2000801160a */
[----:B------:R-:W-:Y:S01]  /*00f0*/  HFMA2 R8, -RZ, RZ, 3.25390625, 0 ;  /* 0x42820000ff087431 */ /* 0x000fe200000001ff */
[----:B------:R-:W1:Y:S04]  /*0100*/  LDCU.64 UR8, c[0x0][0x358] ;  /* 0x00006b00ff0877ac */ /* 0x000e680008000a00 */
[----:B------:R-:W-:Y:S01]  /*0110*/  IADD3 R4, PT, PT, R6, -UR5, RZ ;  /* 0x8000000506047c10 */ /* 0x000fe2000fffe0ff */
[----:B------:R-:W2:Y:S01]  /*0120*/  LDC.64 R2, c[0x0][0x380] ;  /* 0x0000e000ff027b82 */ /* 0x000ea20000000a00 */
[----:B------:R-:W3:Y:S03]  /*0130*/  LDCU UR7, c[0x0][0x390] ;  /* 0x00007200ff0777ac */ /* 0x000ee60008000800 */
[----:B------:R-:W-:Y:S01]  /*0140*/  IMAD R7, R4, R4, RZ ;  /* 0x0000000404077224 */ /* 0x000fe200078e02ff */
[----:B------:R-:W-:Y:S01]  /*0150*/  USHF.R.U32.HI UR4, URZ, 0x1, UR11 ;  /* 0x00000001ff047899 */ /* 0x000fe2000801160b */
[----:B01-3--:R-:W-:-:S11]  /*0160*/  IMAD R9, R9, UR6, RZ ;  /* 0x0000000609097c24 */ /* 0x00bfd6000f8e02ff */
.L_x_0:
[C---:B0-----:R-:W-:Y:S01]  /*0170*/  IADD3 R4, PT, PT, R0.reuse, -UR4, RZ ;  /* 0x8000000400047c10 */ /* 0x041fe2000fffe0ff */
[----:B------:R-:W-:Y:S01]  /*0180*/  IMAD R5, R0, UR10, R6 ;  /* 0x0000000a00057c24 */ /* 0x000fe2000f8e0206 */
[----:B------:R-:W-:-:S03]  /*0190*/  LEA R0, R9, R0, 0x3 ;  /* 0x0000000009007211 */ /* 0x000fc600078e18ff */
[----:B------:R-:W-:-:S05]  /*01a0*/  IMAD R4, R4, R4, R7 ;  /* 0x0000000404047224 */ /* 0x000fca00078e0207 */
[----:B------:R-:W-:-:S04]  /*01b0*/  I2FP.F32.U32 R4, R4 ;  /* 0x0000000400047245 */ /* 0x000fc80000201000 */
[----:B------:R-:W-:Y:S01]  /*01c0*/  FSETP.GEU.AND P0, PT, R4, UR7, PT ;  /* 0x0000000704007c0b */ /* 0x000fe2000bf0e000 */
[----:B--2---:R-:W-:-:S03]  /*01d0*/  IMAD.WIDE R4, R5, 0x4, R2 ;  /* 0x0000000405047825 */ /* 0x004fc600078e0202 */
[----:B------:R-:W-:Y:S02]  /*01e0*/  FSEL R11, R8, 5, !P0 ;  /* 0x40a00000080b7808 */ /* 0x000fe40004000000 */
[----:B------:R-:W-:-:S03]  /*01f0*/  ISETP.GE.U32.AND P0, PT, R0, UR11, PT ;  /* 0x0000000b00007c0c */ /* 0x000fc6000bf06070 */
[----:B------:R0:W-:Y:S10]  /*0200*/  STG.E desc[UR8][R4.64], R11 ;  /* 0x0000000b04007986 */ /* 0x0001f4000c101908 */
[----:B------:R-:W-:Y:S05]  /*0210*/  @!P0 BRA `(.L_x_0) ;  /* 0xfffffffc00d48947 */ /* 0x000fea000383ffff */
[----:B------:R-:W-:Y:S05]  /*0220*/  EXIT ;  /* 0x000000000000794d */ /* 0x000fea0003800000 */
.L_x_1:
[----:B------:R-:W-:-:S00]  /*0230*/  BRA `(.L_x_1) ;  /* 0xfffffffc00fc7947 */ /* 0x000fc0000383ffff */
[----:B------:R-:W-:-:S00]  /*0240*/  NOP ;  /* 0x0000000000007918 */ /* 0x000fc00000000000 */
        /* <DEDUP_REMOVED lines=11> */
.L_x_14:


//--------------------- .text._Z12simulateStepPfS_jj --------------------------
	.section	.text._Z12simulateStepPfS_jj,"ax",@progbits
	.align	128
        .global         _Z12simulateStepPfS_jj
        .type           _Z12simulateStepPfS_jj,@function
        .size           _Z12simulateStepPfS_jj,(.L_x_13 - _Z12simulateStepPfS_jj)
        .other          _Z12simulateStepPfS_jj,@"STO_CUDA_ENTRY STV_DEFAULT"
_Z12simulateStepPfS_jj:
.text._Z12simulateStepPfS_jj:
[----:B------:R-:W-:Y:S01]  /*0000*/  LDC R1, c[0x0][0x37c] ;  /* 0x0000df00ff017b82 */ /* 0x000fe20000000800 */
[----:B------:R-:W0:Y:S01]  /*0010*/  S2R R7, SR_CTAID.Y ;  /* 0x0000000000077919 */ /* 0x000e220000002600 */
[----:B------:R-:W1:Y:S06]  /*0020*/  LDCU UR4, c[0x0][0x360] ;  /* 0x00006c00ff0477ac */ /* 0x000e6c0008000800 */
[----:B------:R-:W2:Y:S01]  /*0030*/  LDC.64 R2, c[0x0][0x390] ;  /* 0x0000e400ff027b82 */ /* 0x000ea20000000a00 */
[----:B------:R-:W0:Y:S01]  /*0040*/  S2R R4, SR_TID.Y ;  /* 0x0000000000047919 */ /* 0x000e220000002200 */
[----:B------:R-:W0:Y:S01]  /*0050*/  LDCU UR5, c[0x0][0x364] ;  /* 0x00006c80ff0577ac */ /* 0x000e220008000800 */
[----:B------:R-:W1:Y:S01]  /*0060*/  S2R R5, SR_CTAID.X ;  /* 0x0000000000057919 */ /* 0x000e620000002500 */
[----:B------:R-:W1:Y:S01]  /*0070*/  S2R R0, SR_TID.X ;  /* 0x0000000000007919 */ /* 0x000e620000002100 */
[----:B0-----:R-:W-:-:S05]  /*0080*/  IMAD R7, R7, UR5, R4 ;  /* 0x0000000507077c24 */ /* 0x001fca000f8e0204 */
[----:B--2---:R-:W-:Y:S01]  /*0090*/  ISETP.GE.U32.AND P0, PT, R7, R2, PT ;  /* 0x000000020700720c */ /* 0x004fe20003f06070 */
[----:B-1----:R-:W-:-:S05]  /*00a0*/  IMAD R5, R5, UR4, R0 ;  /* 0x0000000405057c24 */ /* 0x002fca000f8e0200 */
[----:B------:R-:W-:-:S13]  /*00b0*/  ISETP.GE.U32.OR P0, PT, R5, R3, P0 ;  /* 0x000000030500720c */ /* 0x000fda0000706470 */
[----:B------:R-:W-:Y:S05]  /*00c0*/  @P0 EXIT ;  /* 0x000000000000094d */ /* 0x000fea0003800000 */
[----:B------:R-:W0:Y:S01]  /*00d0*/  LDC.64 R8, c[0x0][0x380] ;  /* 0x0000e000ff087b82 */ /* 0x000e220000000a00 */
[----:B------:R-:W1:Y:S01]  /*00e0*/  LDCU.64 UR4, c[0x0][0x358] ;  /* 0x00006b00ff0477ac */ /* 0x000e620008000a00 */
[----:B------:R-:W-:-:S04]  /*00f0*/  IMAD R4, R5, R2, R7 ;  /* 0x0000000205047224 */ /* 0x000fc800078e0207 */
[----:B0-----:R-:W-:-:S05]  /*0100*/  IMAD.WIDE R12, R4, 0x4, R8 ;  /* 0x00000004040c7825 */ /* 0x001fca00078e0208 */
[----:B-1----:R-:W2:Y:S01]  /*0110*/  LDG.E R0, desc[UR4][R12.64] ;  /* 0x000000040c007981 */ /* 0x002ea2000c1e1900 */
[----:B------:R-:W-:Y:S01]  /*0120*/  ISETP.NE.AND P0, PT, R5, RZ, PT ;  /* 0x000000ff0500720c */ /* 0x000fe20003f05270 */
[----:B------:R-:W-:-:S05]  /*0130*/  VIADD R10, R3, 0xffffffff ;  /* 0xffffffff030a7836 */ /* 0x000fca0000000000 */
[----:B------:R-:W-:-:S07]  /*0140*/  ISETP.GE.U32.AND P1, PT, R5, R10, PT ;  /* 0x0000000a0500720c */ /* 0x000fce0003f26070 */
[----:B------:R-:W-:-:S04]  /*0150*/  @P0 IMAD R6, R5, R2, -R2 ;  /* 0x0000000205060224 */ /* 0x000fc800078e0a02 */
[----:B------:R-:W-:-:S04]  /*0160*/  @P0 IMAD.IADD R3, R7, 0x1, R6 ;  /* 0x0000000107030824 */ /* 0x000fc800078e0206 */
[----:B------:R-:W-:-:S04]  /*0170*/  @P0 IMAD.WIDE R8, R3, 0x4, R8 ;  /* 0x0000000403080825 */ /* 0x000fc800078e0208 */
[----:B------:R-:W-:-:S04]  /*0180*/  @!P1 IMAD.WIDE R10, R2, 0x4, R12 ;  /* 0x00000004020a9825 */ /* 0x000fc800078e020c */
[--C-:B--2---:R-:W-:Y:S02]  /*0190*/  IMAD.MOV.U32 R20, RZ, RZ, R0.reuse ;  /* 0x000000ffff147224 */ /* 0x104fe400078e0000 */
[----:B------:R-:W-:-:S04]  /*01a0*/  IMAD.MOV.U32 R21, RZ, RZ, R0 ;  /* 0x000000ffff157224 */ /* 0x000fc800078e0000 */
[----:B------:R0:W2:Y:S04]  /*01b0*/  @P0 LDG.E R20, desc[UR4][R8.64] ;  /* 0x0000000408140981 */ /* 0x0000a8000c1e1900 */
[----:B------:R1:W3:Y:S01]  /*01c0*/  @!P1 LDG.E R21, desc[UR4][R10.64] ;  /* 0x000000040a159981 */ /* 0x0002e2000c1e1900 */
[----:B------:R-:W-:Y:S01]  /*01d0*/  VIADD R2, R2, 0xffffffff ;  /* 0xffffffff02027836 */ /* 0x000fe20000000000 */
[C---:B------:R-:W-:Y:S01]  /*01e0*/  ISETP.NE.AND P0, PT, R7.reuse, RZ, PT ;  /* 0x000000ff0700720c */ /* 0x040fe20003f05270 */
[--C-:B------:R-:W-:Y:S02]  /*01f0*/  IMAD.MOV.U32 R5, RZ, RZ, R0.reuse ;  /* 0x000000ffff057224 */ /* 0x100fe400078e0000 */
[----:B------:R-:W-:Y:S01]  /*0200*/  IMAD.MOV.U32 R6, RZ, RZ, R0 ;  /* 0x000000ffff067224 */ /* 0x000fe200078e0000 */
[----:B0-----:R-:W0:Y:S01]  /*0210*/  MUFU.RCP64H R9, 9.9999946542084217072e-05 ;  /* 0x3f1a36e200097908 */ /* 0x001e220000001800 */
[----:B------:R-:W-:Y:S01]  /*0220*/  ISETP.GE.U32.AND P1, PT, R7, R2, PT ;  /* 0x000000020700720c */ /* 0x000fe20003f26070 */
[----:B------:R-:W-:-:S02]  /*0230*/  IMAD.MOV.U32 R2, RZ, RZ, -0x20000000 ;  /* 0xe0000000ff027424 */ /* 0x000fc400078e00ff */
[----:B------:R-:W-:Y:S02]  /*0240*/  IMAD.MOV.U32 R3, RZ, RZ, 0x3f1a36e2 ;  /* 0x3f1a36e2ff037424 */ /* 0x000fe400078e00ff */
[----:B------:R-:W-:Y:S02]  /*0250*/  IMAD.MOV.U32 R8, RZ, RZ, 0x1 ;  /* 0x00000001ff087424 */ /* 0x000fe400078e00ff */
[----:B-1----:R-:W1:Y:S01]  /*0260*/  F2F.F64.F32 R10, R0 ;  /* 0x00000000000a7310 */ /* 0x002e620000201800 */
[----:B------:R-:W5:Y:S05]  /*0270*/  @P0 LDG.E R5, desc[UR4][R12.64+-0x4] ;  /* 0xfffffc040c050981 */ /* 0x000f6a000c1e1900 */
[----:B------:R4:W5:Y:S01]  /*0280*/  @!P1 LDG.E R6, desc[UR4][R12.64+0x4] ;  /* 0x000004040c069981 */ /* 0x000962000c1e1900 */
[----:B------:R-:W-:Y:S01]  /*0290*/  UMOV UR6, 0xe0000000 ;  /* 0xe000000000067882 */ /* 0x000fe20000000000 */
[----:B------:R-:W-:Y:S01]  /*02a0*/  BSSY.RECONVERGENT B0, `(.L_x_2) ;  /* 0x0000017000007945 */ /* 0x000fe20003800200 */
[----:B0-----:R-:W-:-:S08]  /*02b0*/  DFMA R14, R8, -R2, 1 ;  /* 0x3ff00000080e742b */ /* 0x001fd00000000802 */
[----:B------:R-:W-:-:S08]  /*02c0*/  DFMA R16, R14, R14, R14 ;  /* 0x0000000e0e10722b */ /* 0x000fd0000000000e */
[----:B------:R-:W-:Y:S02]  /*02d0*/  DFMA R18, R8, R16, R8 ;  /* 0x000000100812722b */ /* 0x000fe40000000008 */
[----:B-1----:R-:W-:-:S06]  /*02e0*/  DADD R8, R10, R10 ;  /* 0x000000000a087229 */ /* 0x002fcc000000000a */
[----:B----4-:R-:W-:-:S08]  /*02f0*/  DFMA R12, R18, -R2, 1 ;  /* 0x3ff00000120c742b */ /* 0x010fd00000000802 */
[----:B------:R-:W-:Y:S01]  /*0300*/  DFMA R12, R18, R12, R18 ;  /* 0x0000000c120c722b */ /* 0x000fe20000000012 */
[----:B--2---:R-:W0:Y:S08]  /*0310*/  F2F.F64.F32 R14, R20 ;  /* 0x00000014000e7310 */ /* 0x004e300000201800 */
[----:B---3--:R-:W1:Y:S01]  /*0320*/  F2F.F64.F32 R16, R21 ;  /* 0x0000001500107310 */ /* 0x008e620000201800 */
[----:B0-----:R-:W-:-:S08]  /*0330*/  DADD R14, R14, -R8 ;  /* 0x000000000e0e7229 */ /* 0x001fd00000000808 */
[----:B-1----:R-:W-:-:S08]  /*0340*/  DADD R16, R14, R16 ;  /* 0x000000000e107229 */ /* 0x002fd00000000010 */
[----:B------:R-:W-:Y:S02]  /*0350*/  DMUL R14, R16, R12 ;  /* 0x0000000c100e7228 */ /* 0x000fe40000000000 */
[----:B------:R-:W-:-:S06]  /*0360*/  FSETP.GEU.AND P1, PT, |R17|, 6.5827683646048100446e-37, PT ;  /* 0x036000001100780b */ /* 0x000fcc0003f2e200 */
[----:B------:R-:W-:-:S08]  /*0370*/  DFMA R2, R14, -R2, R16 ;  /* 0x800000020e02722b */ /* 0x000fd00000000010 */
[----:B------:R-:W-:Y:S01]  /*0380*/  DFMA R2, R12, R2, R14 ;  /* 0x000000020c02722b */ /* 0x000fe2000000000e */
[----:B------:R-:W-:-:S09]  /*0390*/  IMAD.MOV.U32 R15, RZ, RZ, 0x3f1a36e2 ;  /* 0x3f1a36e2ff0f7424 */ /* 0x000fd200078e00ff */
[----:B------:R-:W-:-:S05]  /*03a0*/  FFMA R0, RZ, 0.60239994525909423828, R3 ;  /* 0x3f1a36e2ff007823 */ /* 0x000fca0000000003 */
[----:B------:R-:W-:-:S13]  /*03b0*/  FSETP.GT.AND P0, PT, |R0|, 1.469367938527859385e-39, PT ;  /* 0x001000000000780b */ /* 0x000fda0003f04200 */
[----:B------:R-:W-:Y:S05]  /*03c0*/  @P0 BRA P1, `(.L_x_3) ;  /* 0x0000000000100947 */ /* 0x000fea0000800000 */
[----:B------:R-:W-:-:S07]  /*03d0*/  MOV R0, 0x3f0 ;  /* 0x000003f000007802 */ /* 0x000fce0000000f00 */
[----:B-----5:R-:W-:Y:S05]  /*03e0*/  CALL.REL.NOINC `($__internal_0_$__cuda_sm20_div_rn_f64_full) ;  /* 0x0000000000987944 */ /* 0x020fea0003c00000 */
[----:B------:R-:W-:Y:S02]  /*03f0*/  IMAD.MOV.U32 R2, RZ, RZ, R20 ;  /* 0x000000ffff027224 */ /* 0x000fe400078e0014 */
[----:B------:R-:W-:-:S07]  /*0400*/  IMAD.MOV.U32 R3, RZ, RZ, R21 ;  /* 0x000000ffff037224 */ /* 0x000fce00078e0015 */
.L_x_3:
[----:B------:R-:W-:Y:S05]  /*0410*/  BSYNC.RECONVERGENT B0 ;  /* 0x0000000000007941 */ /* 0x000fea0003800200 */
.L_x_2:
[----:B------:R-:W0:Y:S01]  /*0420*/  MUFU.RCP64H R19, 9.9999946542084217072e-05 ;  /* 0x3f1a36e200137908 */ /* 0x000e220000001800 */
[----:B------:R-:W-:Y:S01]  /*0430*/  IMAD.MOV.U32 R12, RZ, RZ, -0x20000000 ;  /* 0xe0000000ff0c7424 */ /* 0x000fe200078e00ff */
[----:B------:R-:W-:Y:S01]  /*0440*/  BSSY.RECONVERGENT B0, `(.L_x_4) ;  /* 0x0000017000007945 */ /* 0x000fe20003800200 */
[----:B------:R-:W-:Y:S02]  /*0450*/  IMAD.MOV.U32 R13, RZ, RZ, 0x3f1a36e2 ;  /* 0x3f1a36e2ff0d7424 */ /* 0x000fe400078e00ff */
[----:B------:R-:W-:-:S03]  /*0460*/  IMAD.MOV.U32 R18, RZ, RZ, 0x1 ;  /* 0x00000001ff127424 */ /* 0x000fc600078e00ff */
[----:B-----5:R-:W1:Y:S08]  /*0470*/  F2F.F64.F32 R16, R5 ;  /* 0x0000000500107310 */ /* 0x020e700000201800 */
[----:B------:R-:W2:Y:S01]  /*0480*/  F2F.F64.F32 R6, R6 ;  /* 0x0000000600067310 */ /* 0x000ea20000201800 */
[----:B0-----:R-:W-:Y:S02]  /*0490*/  DFMA R20, R18, -R12, 1 ;  /* 0x3ff000001214742b */ /* 0x001fe4000000080c */
[----:B-1----:R-:W-:-:S06]  /*04a0*/  DADD R16, -R8, R16 ;  /* 0x0000000008107229 */ /* 0x002fcc0000000110 */
[----:B------:R-:W-:Y:S02]  /*04b0*/  DFMA R20, R20, R20, R20 ;  /* 0x000000141414722b */ /* 0x000fe40000000014 */
[----:B--2---:R-:W-:-:S06]  /*04c0*/  DADD R16, R16, R6 ;  /* 0x0000000010107229 */ /* 0x004fcc0000000006 */
[----:B------:R-:W-:-:S08]  /*04d0*/  DFMA R20, R18, R20, R18 ;  /* 0x000000141214722b */ /* 0x000fd00000000012 */
[----:B------:R-:W-:Y:S01]  /*04e0*/  DFMA R8, R20, -R12, 1 ;  /* 0x3ff000001408742b */ /* 0x000fe2000000080c */
[----:B------:R-:W-:-:S07]  /*04f0*/  FSETP.GEU.AND P1, PT, |R17|, 6.5827683646048100446e-37, PT ;  /* 0x036000001100780b */ /* 0x000fce0003f2e200 */
[----:B------:R-:W-:-:S08]  /*0500*/  DFMA R20, R20, R8, R20 ;  /* 0x000000081414722b */ /* 0x000fd00000000014 */
[----:B------:R-:W-:-:S08]  /*0510*/  DMUL R8, R20, R16 ;  /* 0x0000001014087228 */ /* 0x000fd00000000000 */
[----:B------:R-:W-:-:S08]  /*0520*/  DFMA R12, R8, -R12, R16 ;  /* 0x8000000c080c722b */ /* 0x000fd00000000010 */
[----:B------:R-:W-:-:S10]  /*0530*/  DFMA R8, R20, R12, R8 ;  /* 0x0000000c1408722b */ /* 0x000fd40000000008 */
[----:B------:R-:W-:-:S05]  /*0540*/  FFMA R0, RZ, 0.60239994525909423828, R9 ;  /* 0x3f1a36e2ff007823 */ /* 0x000fca0000000009 */
[----:B------:R-:W-:-:S13]  /*0550*/  FSETP.GT.AND P0, PT, |R0|, 1.469367938527859385e-39, PT ;  /* 0x001000000000780b */ /* 0x000fda0003f04200 */
[----:B------:R-:W-:Y:S05]  /*0560*/  @P0 BRA P1, `(.L_x_5) ;  /* 0x0000000000100947 */ /* 0x000fea0000800000 */
[----:B------:R-:W-:-:S07]  /*0570*/  MOV R0, 0x590 ;  /* 0x0000059000007802 */ /* 0x000fce0000000f00 */
[----:B------:R-:W-:Y:S05]  /*0580*/  CALL.REL.NOINC `($__internal_0_$__cuda_sm20_div_rn_f64_full) ;  /* 0x0000000000307944 */ /* 0x000fea0003c00000 */
[----:B------:R-:W-:Y:S02]  /*0590*/  IMAD.MOV.U32 R8, RZ, RZ, R20 ;  /* 0x000000ffff087224 */ /* 0x000fe400078e0014 */
[----:B------:R-:W-:-:S07]  /*05a0*/  IMAD.MOV.U32 R9, RZ, RZ, R21 ;  /* 0x000000ffff097224 */ /* 0x000fce00078e0015 */
.L_x_5:
[----:B------:R-:W-:Y:S05]  /*05b0*/  BSYNC.RECONVERGENT B0 ;  /* 0x0000000000007941 */ /* 0x000fea0003800200 */
.L_x_4:
[----:B------:R-:W-:Y:S01]  /*05c0*/  DADD R2, R8, R2 ;  /* 0x0000000008027229 */ /* 0x000fe20000000002 */
[----:B------:R-:W0:Y:S01]  /*05d0*/  LDC.64 R6, c[0x0][0x388] ;  /* 0x0000e200ff067b82 */ /* 0x000e220000000a00 */
[----:B------:R-:W-:Y:S01]  /*05e0*/  UMOV UR8, 0xc0000000 ;  /* 0xc000000000087882 */ /* 0x000fe20000000000 */
[----:B------:R-:W-:-:S05]  /*05f0*/  UMOV UR9, 0x3efa36e2 ;  /* 0x3efa36e200097882 */ /* 0x000fca0000000000 */
[----:B------:R-:W-:-:S10]  /*0600*/  DFMA R2, R2, UR8, R10 ;  /* 0x0000000802027c2b */ /* 0x000fd4000800000a */
[----:B------:R-:W1:Y:S01]  /*0610*/  F2F.F32.F64 R3, R2 ;  /* 0x0000000200037310 */ /* 0x000e620000301000 */
[----:B0-----:R-:W-:-:S05]  /*0620*/  IMAD.WIDE R4, R4, 0x4, R6 ;  /* 0x0000000404047825 */ /* 0x001fca00078e0206 */
[----:B-1----:R-:W-:Y:S01]  /*0630*/  STG.E desc[UR4][R4.64], R3 ;  /* 0x0000000304007986 */ /* 0x002fe2000c101904 */
[----:B------:R-:W-:Y:S05]  /*0640*/  EXIT ;  /* 0x000000000000794d */ /* 0x000fea0003800000 */
        .weak           $__internal_0_$__cuda_sm20_div_rn_f64_full
        .type           $__internal_0_$__cuda_sm20_div_rn_f64_full,@function
        .size           $__internal_0_$__cuda_sm20_div_rn_f64_full,(.L_x_13 - $__internal_0_$__cuda_sm20_div_rn_f64_full)
$__internal_0_$__cuda_sm20_div_rn_f64_full:
[C---:B------:R-:W-:Y:S01]  /*0650*/  FSETP.GEU.AND P0, PT, |R15|.reuse, 1.469367938527859385e-39, PT ;  /* 0x001000000f00780b */ /* 0x040fe20003f0e200 */
[----:B------:R-:W-:Y:S01]  /*0660*/  IMAD.U32 R14, RZ, RZ, UR6 ;  /* 0x00000006ff0e7e24 */ /* 0x000fe2000f8e00ff */
[----:B------:R-:W-:Y:S01]  /*0670*/  LOP3.LUT R7, R15, 0x800fffff, RZ, 0xc0, !PT ;  /* 0x800fffff0f077812 */ /* 0x000fe200078ec0ff */
[----:B------:R-:W-:Y:S01]  /*0680*/  IMAD.U32 R12, RZ, RZ, UR6 ;  /* 0x00000006ff0c7e24 */ /* 0x000fe2000f8e00ff */
[----:B------:R-:W-:Y:S01]  /*0690*/  FSETP.GEU.AND P2, PT, |R17|, 1.469367938527859385e-39, PT ;  /* 0x001000001100780b */ /* 0x000fe20003f4e200 */
[----:B------:R-:W-:Y:S01]  /*06a0*/  IMAD.MOV.U32 R18, RZ, RZ, 0x1 ;  /* 0x00000001ff127424 */ /* 0x000fe200078e00ff */
[----:B------:R-:W-:Y:S01]  /*06b0*/  LOP3.LUT R13, R7, 0x3ff00000, RZ, 0xfc, !PT ;  /* 0x3ff00000070d7812 */ /* 0x000fe200078efcff */
[----:B------:R-:W-:Y:S01]  /*06c0*/  BSSY.RECONVERGENT B1, `(.L_x_6) ;  /* 0x0000051000017945 */ /* 0x000fe20003800200 */
[----:B------:R-:W-:Y:S02]  /*06d0*/  LOP3.LUT R7, R17, 0x7ff00000, RZ, 0xc0, !PT ;  /* 0x7ff0000011077812 */ /* 0x000fe400078ec0ff */
[----:B------:R-:W-:-:S02]  /*06e0*/  MOV R26, 0x1ca00000 ;  /* 0x1ca00000001a7802 */ /* 0x000fc40000000f00 */
[----:B------:R-:W-:Y:S01]  /*06f0*/  LOP3.LUT R28, R15, 0x7ff00000, RZ, 0xc0, !PT ;  /* 0x7ff000000f1c7812 */ /* 0x000fe200078ec0ff */
[----:B------:R-:W-:-:S03]  /*0700*/  @!P0 DMUL R12, R14, 8.98846567431157953865e+307 ;  /* 0x7fe000000e0c8828 */ /* 0x000fc60000000000 */
[----:B------:R-:W-:Y:S02]  /*0710*/  ISETP.GE.U32.AND P1, PT, R7, R28, PT ;  /* 0x0000001c0700720c */ /* 0x000fe40003f26070 */
[----:B------:R-:W-:Y:S01]  /*0720*/  @!P2 LOP3.LUT R20, R15, 0x7ff00000, RZ, 0xc0, !PT ;  /* 0x7ff000000f14a812 */ /* 0x000fe200078ec0ff */
[----:B------:R-:W0:Y:S03]  /*0730*/  MUFU.RCP64H R19, R13 ;  /* 0x0000000d00137308 */ /* 0x000e260000001800 */
[----:B------:R-:W-:Y:S02]  /*0740*/  @!P2 ISETP.GE.U32.AND P3, PT, R7, R20, PT ;  /* 0x000000140700a20c */ /* 0x000fe40003f66070 */
[----:B------:R-:W-:Y:S02]  /*0750*/  @!P0 LOP3.LUT R28, R13, 0x7ff00000, RZ, 0xc0, !PT ;  /* 0x7ff000000d1c8812 */ /* 0x000fe400078ec0ff */
[----:B------:R-:W-:-:S04]  /*0760*/  @!P2 SEL R21, R26, 0x63400000, !P3 ;  /* 0x634000001a15a807 */ /* 0x000fc80005800000 */
[----:B------:R-:W-:-:S04]  /*0770*/  @!P2 LOP3.LUT R24, R21, 0x80000000, R17, 0xf8, !PT ;  /* 0x800000001518a812 */ /* 0x000fc800078ef811 */
[----:B------:R-:W-:Y:S01]  /*0780*/  @!P2 LOP3.LUT R25, R24, 0x100000, RZ, 0xfc, !PT ;  /* 0x001000001819a812 */ /* 0x000fe200078efcff */
[----:B------:R-:W-:Y:S01]  /*0790*/  @!P2 IMAD.MOV.U32 R24, RZ, RZ, RZ ;  /* 0x000000ffff18a224 */ /* 0x000fe200078e00ff */
[----:B0-----:R-:W-:-:S08]  /*07a0*/  DFMA R22, R18, -R12, 1 ;  /* 0x3ff000001216742b */ /* 0x001fd0000000080c */
[----:B------:R-:W-:-:S08]  /*07b0*/  DFMA R22, R22, R22, R22 ;  /* 0x000000161616722b */ /* 0x000fd00000000016 */
[----:B------:R-:W-:Y:S01]  /*07c0*/  DFMA R22, R18, R22, R18 ;  /* 0x000000161216722b */ /* 0x000fe20000000012 */
[----:B------:R-:W-:Y:S01]  /*07d0*/  SEL R19, R26, 0x63400000, !P1 ;  /* 0x634000001a137807 */ /* 0x000fe20004800000 */
[----:B------:R-:W-:-:S03]  /*07e0*/  IMAD.MOV.U32 R18, RZ, RZ, R16 ;  /* 0x000000ffff127224 */ /* 0x000fc600078e0010 */
[----:B------:R-:W-:-:S03]  /*07f0*/  LOP3.LUT R19, R19, 0x800fffff, R17, 0xf8, !PT ;  /* 0x800fffff13137812 */ /* 0x000fc600078ef811 */
[----:B------:R-:W-:-:S03]  /*0800*/  DFMA R20, R22, -R12, 1 ;  /* 0x3ff000001614742b */ /* 0x000fc6000000080c */
[----:B------:R-:W-:-:S05]  /*0810*/  @!P2 DFMA R18, R18, 2, -R24 ;  /* 0x400000001212a82b */ /* 0x000fca0000000818 */
[----:B------:R-:W-:-:S08]  /*0820*/  DFMA R20, R22, R20, R22 ;  /* 0x000000141614722b */ /* 0x000fd00000000016 */
[----:B------:R-:W-:-:S08]  /*0830*/  DMUL R22, R20, R18 ;  /* 0x0000001214167228 */ /* 0x000fd00000000000 */
[----:B------:R-:W-:-:S08]  /*0840*/  DFMA R24, R22, -R12, R18 ;  /* 0x8000000c1618722b */ /* 0x000fd00000000012 */
[----:B------:R-:W-:Y:S01]  /*0850*/  DFMA R24, R20, R24, R22 ;  /* 0x000000181418722b */ /* 0x000fe20000000016 */
[----:B------:R-:W-:Y:S01]  /*0860*/  IMAD.MOV.U32 R22, RZ, RZ, R7 ;  /* 0x000000ffff167224 */ /* 0x000fe200078e0007 */
[----:B------:R-:W-:Y:S01]  /*0870*/  @!P2 LOP3.LUT R22, R19, 0x7ff00000, RZ, 0xc0, !PT ;  /* 0x7ff000001316a812 */ /* 0x000fe200078ec0ff */
[----:B------:R-:W-:-:S04]  /*0880*/  VIADD R21, R28, 0xffffffff ;  /* 0xffffffff1c157836 */ /* 0x000fc80000000000 */
[----:B------:R-:W-:-:S05]  /*0890*/  VIADD R20, R22, 0xffffffff ;  /* 0xffffffff16147836 */ /* 0x000fca0000000000 */
[----:B------:R-:W-:-:S04]  /*08a0*/  ISETP.GT.U32.AND P0, PT, R20, 0x7feffffe, PT ;  /* 0x7feffffe1400780c */ /* 0x000fc80003f04070 */
[----:B------:R-:W-:-:S13]  /*08b0*/  ISETP.GT.U32.OR P0, PT, R21, 0x7feffffe, P0 ;  /* 0x7feffffe1500780c */ /* 0x000fda0000704470 */
[----:B------:R-:W-:Y:S05]  /*08c0*/  @P0 BRA `(.L_x_7) ;  /* 0x00000000006c0947 */ /* 0x000fea0003800000 */
[----:B------:R-:W-:-:S04]  /*08d0*/  LOP3.LUT R20, R15, 0x7ff00000, RZ, 0xc0, !PT ;  /* 0x7ff000000f147812 */ /* 0x000fc800078ec0ff */
[CC--:B------:R-:W-:Y:S02]  /*08e0*/  VIADDMNMX R16, R7.reuse, -R20.reuse, 0xb9600000, !PT ;  /* 0xb960000007107446 */ /* 0x0c0fe40007800914 */
[----:B------:R-:W-:Y:S02]  /*08f0*/  ISETP.GE.U32.AND P0, PT, R7, R20, PT ;  /* 0x000000140700720c */ /* 0x000fe40003f06070 */
[----:B------:R-:W-:Y:S01]  /*0900*/  VIMNMX R7, PT, PT, R16, 0x46a00000, PT ;  /* 0x46a0000010077848 */ /* 0x000fe20003fe0100 */
[----:B------:R-:W-:Y:S01]  /*0910*/  IMAD.MOV.U32 R16, RZ, RZ, RZ ;  /* 0x000000ffff107224 */ /* 0x000fe200078e00ff */
[----:B------:R-:W-:-:S05]  /*0920*/  SEL R26, R26, 0x63400000, !P0 ;  /* 0x634000001a1a7807 */ /* 0x000fca0004000000 */
[----:B------:R-:W-:-:S04]  /*0930*/  IMAD.IADD R7, R7, 0x1, -R26 ;  /* 0x0000000107077824 */ /* 0x000fc800078e0a1a */
[----:B------:R-:W-:-:S06]  /*0940*/  VIADD R17, R7, 0x7fe00000 ;  /* 0x7fe0000007117836 */ /* 0x000fcc0000000000 */
[----:B------:R-:W-:-:S10]  /*0950*/  DMUL R20, R24, R16 ;  /* 0x0000001018147228 */ /* 0x000fd40000000000 */
[----:B------:R-:W-:-:S13]  /*0960*/  FSETP.GTU.AND P0, PT, |R21|, 1.469367938527859385e-39, PT ;  /* 0x001000001500780b */ /* 0x000fda0003f0c200 */
[----:B------:R-:W-:Y:S05]  /*0970*/  @P0 BRA `(.L_x_8) ;  /* 0x0000000000940947 */ /* 0x000fea0003800000 */
[----:B------:R-:W-:Y:S01]  /*0980*/  DFMA R12, R24, -R12, R18 ;  /* 0x8000000c180c722b */ /* 0x000fe20000000012 */
[----:B------:R-:W-:-:S09]  /*0990*/  IMAD.MOV.U32 R16, RZ, RZ, RZ ;  /* 0x000000ffff107224 */ /* 0x000fd200078e00ff */
[C---:B------:R-:W-:Y:S02]  /*09a0*/  FSETP.NEU.AND P0, PT, R13.reuse, RZ, PT ;  /* 0x000000ff0d00720b */ /* 0x040fe40003f0d000 */
[----:B------:R-:W-:-:S04]  /*09b0*/  LOP3.LUT R19, R13, 0x80000000, R15, 0x48, !PT ;  /* 0x800000000d137812 */ /* 0x000fc800078e480f */
[----:B------:R-:W-:-:S07]  /*09c0*/  LOP3.LUT R17, R19, R17, RZ, 0xfc, !PT ;  /* 0x0000001113117212 */ /* 0x000fce00078efcff */
[----:B------:R-:W-:Y:S05]  /*09d0*/  @!P0 BRA `(.L_x_8) ;  /* 0x00000000007c8947 */ /* 0x000fea0003800000 */
[----:B------:R-:W-:Y:S01]  /*09e0*/  IMAD.MOV R13, RZ, RZ, -R7 ;  /* 0x000000ffff0d7224 */ /* 0x000fe200078e0a07 */
[----:B------:R-:W-:Y:S01]  /*09f0*/  MOV R12, RZ ;  /* 0x000000ff000c7202 */ /* 0x000fe20000000f00 */
[----:B------:R-:W-:Y:S01]  /*0a00*/  DMUL.RP R16, R24, R16 ;  /* 0x0000001018107228 */ /* 0x000fe20000008000 */
[----:B------:R-:W-:-:S04]  /*0a10*/  IADD3 R7, PT, PT, -R7, -0x43300000, RZ ;  /* 0xbcd0000007077810 */ /* 0x000fc80007ffe1ff */
[----:B------:R-:W-:-:S05]  /*0a20*/  DFMA R12, R20, -R12, R24 ;  /* 0x8000000c140c722b */ /* 0x000fca0000000018 */
[----:B------:R-:W-:-:S05]  /*0a30*/  LOP3.LUT R19, R17, R19, RZ, 0x3c, !PT ;  /* 0x0000001311137212 */ /* 0x000fca00078e3cff */
[----:B------:R-:W-:-:S04]  /*0a40*/  FSETP.NEU.AND P0, PT, |R13|, R7, PT ;  /* 0x000000070d00720b */ /* 0x000fc80003f0d200 */
[----:B------:R-:W-:Y:S02]  /*0a50*/  FSEL R20, R16, R20, !P0 ;  /* 0x0000001410147208 */ /* 0x000fe40004000000 */
[----:B------:R-:W-:Y:S01]  /*0a60*/  FSEL R21, R19, R21, !P0 ;  /* 0x0000001513157208 */ /* 0x000fe20004000000 */
[----:B------:R-:W-:Y:S06]  /*0a70*/  BRA `(.L_x_8) ;  /* 0x0000000000547947 */ /* 0x000fec0003800000 */
.L_x_7:
[----:B------:R-:W-:-:S14]  /*0a80*/  DSETP.NAN.AND P0, PT, R16, R16, PT ;  /* 0x000000101000722a */ /* 0x000fdc0003f08000 */
[----:B------:R-:W-:Y:S05]  /*0a90*/  @P0 BRA `(.L_x_9) ;  /* 0x0000000000440947 */ /* 0x000fea0003800000 */
[----:B------:R-:W-:-:S14]  /*0aa0*/  DSETP.NAN.AND P0, PT, R14, R14, PT ;  /* 0x0000000e0e00722a */ /* 0x000fdc0003f08000 */
[----:B------:R-:W-:Y:S05]  /*0ab0*/  @P0 BRA `(.L_x_10) ;  /* 0x0000000000300947 */ /* 0x000fea0003800000 */
[----:B------:R-:W-:Y:S01]  /*0ac0*/  ISETP.NE.AND P0, PT, R22, R28, PT ;  /* 0x0000001c1600720c */ /* 0x000fe20003f05270 */
[----:B------:R-:W-:Y:S02]  /*0ad0*/  IMAD.MOV.U32 R20, RZ, RZ, 0x0 ;  /* 0x00000000ff147424 */ /* 0x000fe400078e00ff */
[----:B------:R-:W-:-:S10]  /*0ae0*/  IMAD.MOV.U32 R21, RZ, RZ, -0x80000 ;  /* 0xfff80000ff157424 */ /* 0x000fd400078e00ff */
[----:B------:R-:W-:Y:S05]  /*0af0*/  @!P0 BRA `(.L_x_8) ;  /* 0x0000000000348947 */ /* 0x000fea0003800000 */
[----:B------:R-:W-:Y:S02]  /*0b00*/  ISETP.NE.AND P0, PT, R22, 0x7ff00000, PT ;  /* 0x7ff000001600780c */ /* 0x000fe40003f05270 */
[----:B------:R-:W-:Y:S02]  /*0b10*/  LOP3.LUT R21, R17, 0x80000000, R15, 0x48, !PT ;  /* 0x8000000011157812 */ /* 0x000fe400078e480f */
[----:B------:R-:W-:-:S13]  /*0b20*/  ISETP.EQ.OR P0, PT, R28, RZ, !P0 ;  /* 0x000000ff1c00720c */ /* 0x000fda0004702670 */
[----:B------:R-:W-:Y:S01]  /*0b30*/  @P0 LOP3.LUT R7, R21, 0x7ff00000, RZ, 0xfc, !PT ;  /* 0x7ff0000015070812 */ /* 0x000fe200078efcff */
[----:B------:R-:W-:Y:S02]  /*0b40*/  @!P0 IMAD.MOV.U32 R20, RZ, RZ, RZ ;  /* 0x000000ffff148224 */ /* 0x000fe400078e00ff */
[----:B------:R-:W-:Y:S02]  /*0b50*/  @P0 IMAD.MOV.U32 R20, RZ, RZ, RZ ;  /* 0x000000ffff140224 */ /* 0x000fe400078e00ff */
[----:B------:R-:W-:Y:S01]  /*0b60*/  @P0 IMAD.MOV.U32 R21, RZ, RZ, R7 ;  /* 0x000000ffff150224 */ /* 0x000fe200078e0007 */
[----:B------:R-:W-:Y:S06]  /*0b70*/  BRA `(.L_x_8) ;  /* 0x0000000000147947 */ /* 0x000fec0003800000 */
.L_x_10:
[----:B------:R-:W-:Y:S01]  /*0b80*/  LOP3.LUT R21, R15, 0x80000, RZ, 0xfc, !PT ;  /* 0x000800000f157812 */ /* 0x000fe200078efcff */
[----:B------:R-:W-:Y:S01]  /*0b90*/  IMAD.MOV.U32 R20, RZ, RZ, R14 ;  /* 0x000000ffff147224 */ /* 0x000fe200078e000e */
[----:B------:R-:W-:Y:S06]  /*0ba0*/  BRA `(.L_x_8) ;  /* 0x0000000000087947 */ /* 0x000fec0003800000 */
.L_x_9:
[----:B------:R-:W-:Y:S01]  /*0bb0*/  LOP3.LUT R21, R17, 0x80000, RZ, 0xfc, !PT ;  /* 0x0008000011157812 */ /* 0x000fe200078efcff */
[----:B------:R-:W-:-:S07]  /*0bc0*/  IMAD.MOV.U32 R20, RZ, RZ, R16 ;  /* 0x000000ffff147224 */ /* 0x000fce00078e0010 */
.L_x_8:
[----:B------:R-:W-:Y:S05]  /*0bd0*/  BSYNC.RECONVERGENT B1 ;  /* 0x0000000000017941 */ /* 0x000fea0003800200 */
.L_x_6:
[----:B------:R-:W-:Y:S02]  /*0be0*/  IMAD.MOV.U32 R12, RZ, RZ, R0 ;  /* 0x000000ffff0c7224 */ /* 0x000fe400078e0000 */
[----:B------:R-:W-:-:S04]  /*0bf0*/  IMAD.MOV.U32 R13, RZ, RZ, 0x0 ;  /* 0x00000000ff0d7424 */ /* 0x000fc800078e00ff */
[----:B------:R-:W-:Y:S05]  /*0c00*/  RET.REL.NODEC R12 `(_Z12simulateStepPfS_jj) ;  /* 0xfffffff00cfc7950 */ /* 0x000fea0003c3ffff */
.L_x_11:
        /* <DEDUP_REMOVED lines=15> */
.L_x_13:


//--------------------- .text._Z10initializePfjjf --------------------------
	.section	.text._Z10initializePfjjf,"ax",@progbits
	.align	128
        .global         _Z10initializePfjjf
        .type           _Z10initializePfjjf,@function
        .size           _Z10initializePfjjf,(.L_x_16 - _Z10initializePfjjf)
        .other          _Z10initializePfjjf,@"STO_CUDA_ENTRY STV_DEFAULT"
_Z10initializePfjjf:
.text._Z10initializePfjjf:
[----:B------:R-:W-:Y:S01]  /*0000*/  LDC R1, c[0x0][0x37c] ;  /* 0x0000df00ff017b82 */ /* 0x000fe20000000800 */
[----:B------:R-:W0:Y:S01]  /*0010*/  S2R R5, SR_CTAID.Y ;  /* 0x0000000000057919 */ /* 0x000e220000002600 */
[----:B------:R-:W1:Y:S01]  /*0020*/  LDCU UR4, c[0x0][0x360] ;  /* 0x00006c00ff0477ac */ /* 0x000e620008000800 */
[----:B------:R-:W0:Y:S01]  /*0030*/  S2R R2, SR_TID.Y ;  /* 0x0000000000027919 */ /* 0x000e220000002200 */
[----:B------:R-:W0:Y:S01]  /*0040*/  LDCU UR5, c[0x0][0x364] ;  /* 0x00006c80ff0577ac */ /* 0x000e220008000800 */
[----:B------:R-:W1:Y:S01]  /*0050*/  S2R R0, SR_CTAID.X ;  /* 0x0000000000007919 */ /* 0x000e620000002500 */
[----:B------:R-:W2:Y:S01]  /*0060*/  LDCU.64 UR6, c[0x0][0x388] ;  /* 0x00007100ff0677ac */ /* 0x000ea20008000a00 */
[----:B------:R-:W1:Y:S01]  /*0070*/  S2R R3, SR_TID.X ;  /* 0x0000000000037919 */ /* 0x000e620000002100 */
[----:B0-----:R-:W-:-:S05]  /*0080*/  IMAD R5, R5, UR5, R2 ;  /* 0x0000000505057c24 */ /* 0x001fca000f8e0202 */
[----:B--2---:R-:W-:Y:S01]  /*0090*/  ISETP.GE.U32.AND P0, PT, R5, UR6, PT ;  /* 0x0000000605007c0c */ /* 0x004fe2000bf06070 */
[----:B-1----:R-:W-:-:S05]  /*00a0*/  IMAD R0, R0, UR4, R3 ;  /* 0x0000000400007c24 */ /* 0x002fca000f8e0203 */
[----:B------:R-:W-:-:S13]  /*00b0*/  ISETP.GE.U32.OR P0, PT, R0, UR7, P0 ;  /* 0x0000000700007c0c */ /* 0x000fda0008706470 */
[----:B------:R-:W-:Y:S05]  /*00c0*/  @P0 EXIT ;  /* 0x000000000000094d */ /* 0x000fea0003800000 */
[----:B------:R-:W-:Y:S02]  /*00d0*/  USHF.R.U32.HI UR5, URZ, 0x1, UR6 ;  /* 0x00000001ff057899 */ /* 0x000fe40008011606 */
[----:B------:R-:W-:Y:S01]  /*00e0*/  USHF.R.U32.HI UR4, URZ, 0x1, UR7 ;  /* 0x00000001ff047899 */ /* 0x000fe20008011607 */
[----:B------:R-:W0:Y:S03]  /*00f0*/  LDCU UR8, c[0x0][0x390] ;  /* 0x00007200ff0877ac */ /* 0x000e260008000800 */
[----:B------:R-:W-:Y:S01]  /*0100*/  IADD3 R3, PT, PT, R5, -UR5, RZ ;  /* 0x8000000505037c10 */ /* 0x000fe2000fffe0ff */
[C---:B------:R-:W-:Y:S01]  /*0110*/  IMAD R5, R0.reuse, UR6, R5 ;  /* 0x0000000600057c24 */ /* 0x040fe2000f8e0205 */
[----:B------:R-:W-:-:S03]  /*0120*/  IADD3 R2, PT, PT, R0, -UR4, RZ ;  /* 0x8000000400027c10 */ /* 0x000fc6000fffe0ff */
[----:B------:R-:W-:Y:S02]  /*0130*/  IMAD R3, R3, R3, RZ ;  /* 0x0000000303037224 */ /* 0x000fe400078e02ff */
[----:B------:R-:W1:Y:S02]  /*0140*/  LDCU.64 UR4, c[0x0][0x358] ;  /* 0x00006b00ff0477ac */ /* 0x000e640008000a00 */
[----:B------:R-:W-:-:S05]  /*0150*/  IMAD R3, R2, R2, R3 ;  /* 0x0000000202037224 */ /* 0x000fca00078e0203 */
[----:B------:R-:W-:-:S04]  /*0160*/  I2FP.F32.U32 R3, R3 ;  /* 0x0000000300037245 */ /* 0x000fc80000201000 */
[----:B0-----:R-:W-:-:S13]  /*0170*/  FSETP.GEU.AND P0, PT, R3, UR8, PT ;  /* 0x0000000803007c0b */ /* 0x001fda000bf0e000 */
[----:B------:R-:W0:Y:S01]  /*0180*/  @!P0 LDC.64 R2, c[0x0][0x380] ;  /* 0x0000e000ff028b82 */ /* 0x000e220000000a00 */
[----:B------:R-:W-:Y:S01]  /*0190*/  @!P0 MOV R7, 0x42820000 ;  /* 0x4282000000078802 */ /* 0x000fe20000000f00 */
[----:B0-----:R-:W-:-:S05]  /*01a0*/  @!P0 IMAD.WIDE R2, R5, 0x4, R2 ;  /* 0x0000000405028825 */ /* 0x001fca00078e0202 */
[----:B-1----:R0:W-:Y:S01]  /*01b0*/  @!P0 STG.E desc[UR4][R2.64], R7 ;  /* 0x0000000702008986 */ /* 0x0021e2000c101904 */
[----:B------:R-:W-:Y:S05]  /*01c0*/  @!P0 EXIT ;  /* 0x000000000000894d */ /* 0x000fea0003800000 */
[----:B0-----:R-:W0:Y:S01]  /*01d0*/  LDC.64 R2, c[0x0][0x380] ;  /* 0x0000e000ff027b82 */ /* 0x001e220000000a00 */
[----:B------:R-:W-:Y:S02]  /*01e0*/  HFMA2 R7, -RZ, RZ, 2.3125, 0 ;  /* 0x40a00000ff077431 */ /* 0x000fe400000001ff */
[----:B0-----:R-:W-:-:S05]  /*01f0*/  IMAD.WIDE R2, R5, 0x4, R2 ;  /* 0x0000000405027825 */ /* 0x001fca00078e0202 */
[----:B------:R-:W-:Y:S01]  /*0200*/  STG.E desc[UR4][R2.64], R7 ;  /* 0x0000000702007986 */ /* 0x000fe2000c101904 */
[----:B------:R-:W-:Y:S05]  /*0210*/  EXIT ;  /* 0x000000000000794d */ /* 0x000fea0003800000 */
.L_x_12:
        /* <DEDUP_REMOVED lines=14> */
.L_x_16:


//--------------------- .nv.shared.reserved.0     --------------------------
	.section	.nv.shared.reserved.0,"aw",@nobits
	.weak		__nv_reservedSMEM_offset_0_alias
	.size		__nv_reservedSMEM_offset_0_alias, 0, 64
	.other		__nv_reservedSMEM_offset_0_alias,@"STO_CUDA_RESERVED_SHARED STV_DEFAULT"
__nv_reservedSMEM_offset_0_alias:
	.zero		0
	.zero		64


//--------------------- .nv.constant0._Z21initialize_coarseningPfjjf --------------------------
	.section	.nv.constant0._Z21initialize_coarseningPfjjf,"a",@progbits
	.sectionflags	@""
	.align	4
.nv.constant0._Z21initialize_coarseningPfjjf:
	.zero		916


//--------------------- .nv.constant0._Z12simulateStepPfS_jj --------------------------
	.section	.nv.constant0._Z12simulateStepPfS_jj,"a",@progbits
	.sectionflags	@""
	.align	4
.nv.constant0._Z12simulateStepPfS_jj:
	.zero		920


//--------------------- .nv.constant0._Z10initializePfjjf --------------------------
	.section	.nv.constant0._Z10initializePfjjf,"a",@progbits
	.sectionflags	@""
	.align	4
.nv.constant0._Z10initializePfjjf:
	.zero		916


//--------------------- SYMBOLS --------------------------

	.type		.nv.reservedSmem.offset0,@object
	.size		.nv.reservedSmem.offset0,0x4
